//
// Generated by NVIDIA NVVM Compiler
//
// Compiler Build ID: CL-36424714
// Cuda compilation tools, release 13.0, V13.0.88
// Based on NVVM 20.0.0
//

.version 9.0
.target sm_100
.address_size 64

	// .globl	_Z3oddPii

.visible .entry _Z3oddPii(
	.param .u64 .ptr .align 1 _Z3oddPii_param_0,
	.param .u32 _Z3oddPii_param_1
)
{
	.reg .pred 	%p<3>;
	.reg .b32 	%r<7>;
	.reg .b64 	%rd<5>;

	ld.param.u64 	%rd2, [_Z3oddPii_param_0];
	ld.param.u32 	%r4, [_Z3oddPii_param_1];
	mov.u32 	%r5, %ctaid.x;
	shl.b32 	%r1, %r5, 1;
	add.s32 	%r6, %r1, 2;
	setp.ge.s32 	%p1, %r6, %r4;
	@%p1 bra 	$L__BB0_3;
	cvta.to.global.u64 	%rd3, %rd2;
	mul.wide.u32 	%rd4, %r1, 4;
	add.s64 	%rd1, %rd3, %rd4;
	ld.global.u32 	%r2, [%rd1+4];
	ld.global.u32 	%r3, [%rd1+8];
	setp.le.s32 	%p2, %r2, %r3;
	@%p2 bra 	$L__BB0_3;
	st.global.u32 	[%rd1+4], %r3;
	st.global.u32 	[%rd1+8], %r2;
$L__BB0_3:
	ret;

}
	// .globl	_Z4evenPii
.visible .entry _Z4evenPii(
	.param .u64 .ptr .align 1 _Z4evenPii_param_0,
	.param .u32 _Z4evenPii_param_1
)
{
	.reg .pred 	%p<3>;
	.reg .b32 	%r<7>;
	.reg .b64 	%rd<5>;

	ld.param.u64 	%rd2, [_Z4evenPii_param_0];
	ld.param.u32 	%r4, [_Z4evenPii_param_1];
	mov.u32 	%r5, %ctaid.x;
	shl.b32 	%r1, %r5, 1;
	or.b32  	%r6, %r1, 1;
	setp.ge.s32 	%p1, %r6, %r4;
	@%p1 bra 	$L__BB1_3;
	cvta.to.global.u64 	%rd3, %rd2;
	mul.wide.u32 	%rd4, %r1, 4;
	add.s64 	%rd1, %rd3, %rd4;
	ld.global.u32 	%r2, [%rd1];
	ld.global.u32 	%r3, [%rd1+4];
	setp.le.s32 	%p2, %r2, %r3;
	@%p2 bra 	$L__BB1_3;
	st.global.u32 	[%rd1], %r3;
	st.global.u32 	[%rd1+4], %r2;
$L__BB1_3:
	ret;

}


// ===== COMPILED SASS (sm_100) =====

	.target	sm_100

	.elftype	@"ET_EXEC"


//--------------------- .note.nv.tkinfo           --------------------------
	.section	.note.nv.tkinfo,"",@"SHT_NOTE"
	.sectionflags	@"SHF_NOTE_NV_TKINFO"
	.tkinfo
        /*0018*/ 	.word	0x00000002
        /*0030*/ 	.string	""
        /*0030*/ 	.string	"ptxas"
        /*0030*/ 	.string	"Cuda compilation tools, release 13.0, V13.0.88"
        /*0030*/ 	.string	"Build cuda_13.0.r13.0/compiler.36424714_0"
        /*0030*/ 	.string	"-arch sm_100 -m 64 "



//--------------------- .note.nv.cuinfo           --------------------------
	.section	.note.nv.cuinfo,"",@"SHT_NOTE"
	.sectionflags	@"SHF_NOTE_NV_CUINFO"
        /*0018*/ 	.short	0x0002
        /*001a*/ 	.short	0x0064
        /*001c*/ 	.short	0x0082
	.zero		2


//--------------------- .nv.info                  --------------------------
	.section	.nv.info,"",@"SHT_CUDA_INFO"
	.align	4


	//----- nvinfo : EIATTR_REGCOUNT
	.align		4
        /*0000*/ 	.byte	0x04, 0x2f
        /*0002*/ 	.short	(.L_1 - .L_0)
	.align		4
.L_0:
        /*0004*/ 	.word	index@(_Z3oddPii)
        /*0008*/ 	.word	0x00000008


	//----- nvinfo : EIATTR_FRAME_SIZE
	.align		4
.L_1:
        /*000c*/ 	.byte	0x04, 0x11
        /*000e*/ 	.short	(.L_3 - .L_2)
	.align		4
.L_2:
        /*0010*/ 	.word	index@(_Z3oddPii)
        /*0014*/ 	.word	0x00000000


	//----- nvinfo : EIATTR_REGCOUNT
	.align		4
.L_3:
        /*0018*/ 	.byte	0x04, 0x2f
        /*001a*/ 	.short	(.L_5 - .L_4)
	.align		4
.L_4:
        /*001c*/ 	.word	index@(_Z4evenPii)
        /*0020*/ 	.word	0x00000008


	//----- nvinfo : EIATTR_FRAME_SIZE
	.align		4
.L_5:
        /*0024*/ 	.byte	0x04, 0x11
        /*0026*/ 	.short	(.L_7 - .L_6)
	.align		4
.L_6:
        /*0028*/ 	.word	index@(_Z4evenPii)
        /*002c*/ 	.word	0x00000000


	//----- nvinfo : EIATTR_MIN_STACK_SIZE
	.align		4
.L_7:
        /*0030*/ 	.byte	0x04, 0x12
        /*0032*/ 	.short	(.L_9 - .L_8)
	.align		4
.L_8:
        /*0034*/ 	.word	index@(_Z4evenPii)
        /*0038*/ 	.word	0x00000000


	//----- nvinfo : EIATTR_MIN_STACK_SIZE
	.align		4
.L_9:
        /*003c*/ 	.byte	0x04, 0x12
        /*003e*/ 	.short	(.L_11 - .L_10)
	.align		4
.L_10:
        /*0040*/ 	.word	index@(_Z3oddPii)
        /*0044*/ 	.word	0x00000000
.L_11:


//--------------------- .nv.compat                --------------------------
	.section	.nv.compat,"",@"SHT_CUDA_COMPAT_INFO"
	.align	4
        /*0000*/ 	.byte	0x02, 0x09, 0x00, 0x00, 0x02, 0x02, 0x01, 0x00, 0x02, 0x05, 0x05, 0x00, 0x03, 0x07, 0x01, 0x01
        /*0010*/ 	.byte	0x02, 0x03, 0x00, 0x00, 0x02, 0x06, 0x01, 0x00, 0x04, 0x0b, 0x08, 0x00, 0x09, 0x00, 0x00, 0x00
        /*0020*/ 	.byte	0x00, 0x00, 0x00, 0x00


//--------------------- .nv.info._Z4evenPii       --------------------------
	.section	.nv.info._Z4evenPii,"",@"SHT_CUDA_INFO"
	.sectionflags	@""
	.align	4


	//----- nvinfo : EIATTR_CUDA_API_VERSION
	.align		4
        /*0000*/ 	.byte	0x04, 0x37
        /*0002*/ 	.short	(.L_13 - .L_12)
.L_12:
        /*0004*/ 	.word	0x00000082


	//----- nvinfo : EIATTR_KPARAM_INFO
	.align		4
.L_13:
        /*0008*/ 	.byte	0x04, 0x17
        /*000a*/ 	.short	(.L_15 - .L_14)
.L_14:
        /*000c*/ 	.word	0x00000000
        /*0010*/ 	.short	0x0001
        /*0012*/ 	.short	0x0008
        /*0014*/ 	.byte	0x00, 0xf0, 0x11, 0x00


	//----- nvinfo : EIATTR_KPARAM_INFO
	.align		4
.L_15:
        /*0018*/ 	.byte	0x04, 0x17
        /*001a*/ 	.short	(.L_17 - .L_16)
.L_16:
        /*001c*/ 	.word	0x00000000
        /*0020*/ 	.short	0x0000
        /*0022*/ 	.short	0x0000
        /*0024*/ 	.byte	0x00, 0xf5, 0x21, 0x00


	//----- nvinfo : EIATTR_SPARSE_MMA_MASK
	.align		4
.L_17:
        /*0028*/ 	.byte	0x03, 0x50
        /*002a*/ 	.short	0x0000


	//----- nvinfo : EIATTR_MAXREG_COUNT
	.align		4
        /*002c*/ 	.byte	0x03, 0x1b
        /*002e*/ 	.short	0x00ff


	//----- nvinfo : EIATTR_MERCURY_ISA_VERSION
	.align		4
        /*0030*/ 	.byte	0x03, 0x5f
        /*0032*/ 	.short	0x0101


	//----- nvinfo : EIATTR_VRC_CTA_INIT_COUNT
	.align		4
        /*0034*/ 	.byte	0x02, 0x4a
	.zero		1
	.zero		1


	//----- nvinfo : EIATTR_EXIT_INSTR_OFFSETS
	.align		4
        /*0038*/ 	.byte	0x04, 0x1c
        /*003a*/ 	.short	(.L_19 - .L_18)


	//   ....[0]....
.L_18:
        /*003c*/ 	.word	0x00000060


	//   ....[1]....
        /*0040*/ 	.word	0x000000d0


	//   ....[2]....
        /*0044*/ 	.word	0x00000100


	//----- nvinfo : EIATTR_CBANK_PARAM_SIZE
	.align		4
.L_19:
        /*0048*/ 	.byte	0x03, 0x19
        /*004a*/ 	.short	0x000c


	//----- nvinfo : EIATTR_PARAM_CBANK
	.align		4
        /*004c*/ 	.byte	0x04, 0x0a
        /*004e*/ 	.short	(.L_21 - .L_20)
	.align		4
.L_20:
        /*0050*/ 	.word	index@(.nv.constant0._Z4evenPii)
        /*0054*/ 	.short	0x0380
        /*0056*/ 	.short	0x000c


	//----- nvinfo : EIATTR_SW_WAR
	.align		4
.L_21:
        /*0058*/ 	.byte	0x04, 0x36
        /*005a*/ 	.short	(.L_23 - .L_22)
.L_22:
        /*005c*/ 	.word	0x00000008
.L_23:


//--------------------- .nv.info._Z3oddPii        --------------------------
	.section	.nv.info._Z3oddPii,"",@"SHT_CUDA_INFO"
	.sectionflags	@""
	.align	4


	//----- nvinfo : EIATTR_CUDA_API_VERSION
	.align		4
        /*0000*/ 	.byte	0x04, 0x37
        /*0002*/ 	.short	(.L_25 - .L_24)
.L_24:
        /*0004*/ 	.word	0x00000082


	//----- nvinfo : EIATTR_KPARAM_INFO
	.align		4
.L_25:
        /*0008*/ 	.byte	0x04, 0x17
        /*000a*/ 	.short	(.L_27 - .L_26)
.L_26:
        /*000c*/ 	.word	0x00000000
        /*0010*/ 	.short	0x0001
        /*0012*/ 	.short	0x0008
        /*0014*/ 	.byte	0x00, 0xf0, 0x11, 0x00


	//----- nvinfo : EIATTR_KPARAM_INFO
	.align		4
.L_27:
        /*0018*/ 	.byte	0x04, 0x17
        /*001a*/ 	.short	(.L_29 - .L_28)
.L_28:
        /*001c*/ 	.word	0x00000000
        /*0020*/ 	.short	0x0000
        /*0022*/ 	.short	0x0000
        /*0024*/ 	.byte	0x00, 0xf5, 0x21, 0x00


	//----- nvinfo : EIATTR_SPARSE_MMA_MASK
	.align		4
.L_29:
        /*0028*/ 	.byte	0x03, 0x50
        /*002a*/ 	.short	0x0000


	//----- nvinfo : EIATTR_MAXREG_COUNT
	.align		4
        /*002c*/ 	.byte	0x03, 0x1b
        /*002e*/ 	.short	0x00ff


	//----- nvinfo : EIATTR_MERCURY_ISA_VERSION
	.align		4
        /*0030*/ 	.byte	0x03, 0x5f
        /*0032*/ 	.short	0x0101


	//----- nvinfo : EIATTR_VRC_CTA_INIT_COUNT
	.align		4
        /*0034*/ 	.byte	0x02, 0x4a
	.zero		1
	.zero		1


	//----- nvinfo : EIATTR_EXIT_INSTR_OFFSETS
	.align		4
        /*0038*/ 	.byte	0x04, 0x1c
        /*003a*/ 	.short	(.L_31 - .L_30)


	//   ....[0]....
.L_30:
        /*003c*/ 	.word	0x00000060


	//   ....[1]....
        /*0040*/ 	.word	0x000000d0


	//   ....[2]....
        /*0044*/ 	.word	0x00000100


	//----- nvinfo : EIATTR_CBANK_PARAM_SIZE
	.align		4
.L_31:
        /*0048*/ 	.byte	0x03, 0x19
        /*004a*/ 	.short	0x000c


	//----- nvinfo : EIATTR_PARAM_CBANK
	.align		4
        /*004c*/ 	.byte	0x04, 0x0a
        /*004e*/ 	.short	(.L_33 - .L_32)
	.align		4
.L_32:
        /*0050*/ 	.word	index@(.nv.constant0._Z3oddPii)
        /*0054*/ 	.short	0x0380
        /*0056*/ 	.short	0x000c


	//----- nvinfo : EIATTR_SW_WAR
	.align		4
.L_33:
        /*0058*/ 	.byte	0x04, 0x36
        /*005a*/ 	.short	(.L_35 - .L_34)
.L_34:
        /*005c*/ 	.word	0x00000008
.L_35:


//--------------------- .nv.callgraph             --------------------------
	.section	.nv.callgraph,"",@"SHT_CUDA_CALLGRAPH"
	.align	4
	.sectionentsize	8
	.align		4
        /*0000*/ 	.word	0x00000000
	.align		4
        /*0004*/ 	.word	0xffffffff
	.align		4
        /*0008*/ 	.word	0x00000000
	.align		4
        /*000c*/ 	.word	0xfffffffe
	.align		4
        /*0010*/ 	.word	0x00000000
	.align		4
        /*0014*/ 	.word	0xfffffffd
	.align		4
        /*0018*/ 	.word	0x00000000
	.align		4
        /*001c*/ 	.word	0xfffffffc


//--------------------- .text._Z4evenPii          --------------------------
	.section	.text._Z4evenPii,"ax",@progbits
	.align	128
        .global         _Z4evenPii
        .type           _Z4evenPii,@function
        .size           _Z4evenPii,(.L_x_2 - _Z4evenPii)
        .other          _Z4evenPii,@"STO_CUDA_ENTRY STV_DEFAULT"
_Z4evenPii:
.text._Z4evenPii:
[----:B------:R-:W-:Y:S01]  /*0000*/  LDC R1, c[0x0][0x37c] ;  /* 0x0000df00ff017b82 */ /* 0x000fe20000000800 */
[----:B------:R-:W0:Y:S01]  /*0010*/  S2R R5, SR_CTAID.X ;  /* 0x0000000000057919 */ /* 0x000e220000002500 */
[----:B------:R-:W1:Y:S01]  /*0020*/  LDCU UR4, c[0x0][0x388] ;  /* 0x00007100ff0477ac */ /* 0x000e620008000800 */
[----:B0-----:R-:W-:-:S05]  /*0030*/  IMAD.SHL.U32 R5, R5, 0x2, RZ ;  /* 0x0000000205057824 */ /* 0x001fca00078e00ff */
[----:B------:R-:W-:-:S04]  /*0040*/  IADD3 R0, PT, PT, R5, 0x1, RZ ;  /* 0x0000000105007810 */ /* 0x000fc80007ffe0ff */
[----:B-1----:R-:W-:-:S13]  /*0050*/  ISETP.GE.AND P0, PT, R0, UR4, PT ;  /* 0x0000000400007c0c */ /* 0x002fda000bf06270 */
[----:B------:R-:W-:Y:S05]  /*0060*/  @P0 EXIT ;  /* 0x000000000000094d */ /* 0x000fea0003800000 */
[----:B------:R-:W0:Y:S01]  /*0070*/  LDC.64 R2, c[0x0][0x380] ;  /* 0x0000e000ff027b82 */ /* 0x000e220000000a00 */
[----:B------:R-:W1:Y:S01]  /*0080*/  LDCU.64 UR4, c[0x0][0x358] ;  /* 0x00006b00ff0477ac */ /* 0x000e620008000a00 */
[----:B0-----:R-:W-:-:S05]  /*0090*/  IMAD.WIDE.U32 R2, R5, 0x4, R2 ;  /* 0x0000000405027825 */ /* 0x001fca00078e0002 */
[----:B-1----:R-:W2:Y:S04]  /*00a0*/  LDG.E R5, desc[UR4][R2.64] ;  /* 0x0000000402057981 */ /* 0x002ea8000c1e1900 */
[----:B------:R-:W2:Y:S02]  /*00b0*/  LDG.E R0, desc[UR4][R2.64+0x4] ;  /* 0x0000040402007981 */ /* 0x000ea4000c1e1900 */
[----:B--2---:R-:W-:-:S13]  /*00c0*/  ISETP.GT.AND P0, PT, R5, R0, PT ;  /* 0x000000000500720c */ /* 0x004fda0003f04270 */
[----:B------:R-:W-:Y:S05]  /*00d0*/  @!P0 EXIT ;  /* 0x000000000000894d */ /* 0x000fea0003800000 */
[----:B------:R-:W-:Y:S04]  /*00e0*/  STG.E desc[UR4][R2.64], R0 ;  /* 0x0000000002007986 */ /* 0x000fe8000c101904 */
[----:B------:R-:W-:Y:S01]  /*00f0*/  STG.E desc[UR4][R2.64+0x4], R5 ;  /* 0x0000040502007986 */ /* 0x000fe2000c101904 */
[----:B------:R-:W-:Y:S05]  /*0100*/  EXIT ;  /* 0x000000000000794d */ /* 0x000fea0003800000 */
.L_x_0:
[----:B------:R-:W-:-:S00]  /*0110*/  BRA `(.L_x_0) ;  /* 0xfffffffc00fc7947 */ /* 0x000fc0000383ffff */
[----:B------:R-:W-:-:S00]  /*0120*/  NOP ;  /* 0x0000000000007918 */ /* 0x000fc00000000000 */
        /* <DEDUP_REMOVED lines=13> */
.L_x_2:


//--------------------- .text._Z3oddPii           --------------------------
	.section	.text._Z3oddPii,"ax",@progbits
	.align	128
        .global         _Z3oddPii
        .type           _Z3oddPii,@function
        .size           _Z3oddPii,(.L_x_3 - _Z3oddPii)
        .other          _Z3oddPii,@"STO_CUDA_ENTRY STV_DEFAULT"
_Z3oddPii:
.text._Z3oddPii:
        /* <DEDUP_REMOVED lines=17> */
.L_x_1:
        /* <DEDUP_REMOVED lines=15> */
.L_x_3:


//--------------------- .nv.shared.reserved.0     --------------------------
	.section	.nv.shared.reserved.0,"aw",@nobits
	.weak		__nv_reservedSMEM_offset_0_alias
	.size		__nv_reservedSMEM_offset_0_alias, 0, 64
	.other		__nv_reservedSMEM_offset_0_alias,@"STO_CUDA_RESERVED_SHARED STV_DEFAULT"
__nv_reservedSMEM_offset_0_alias:
	.zero		0
	.zero		64


//--------------------- .nv.constant0._Z4evenPii  --------------------------
	.section	.nv.constant0._Z4evenPii,"a",@progbits
	.sectionflags	@""
	.align	4
.nv.constant0._Z4evenPii:
	.zero		908


//--------------------- .nv.constant0._Z3oddPii   --------------------------
	.section	.nv.constant0._Z3oddPii,"a",@progbits
	.sectionflags	@""
	.align	4
.nv.constant0._Z3oddPii:
	.zero		908


//--------------------- SYMBOLS --------------------------

	.type		.nv.reservedSmem.offset0,@object
	.size		.nv.reservedSmem.offset0,0x4
